//
// Generated by NVIDIA NVVM Compiler
//
// Compiler Build ID: CL-36424714
// Cuda compilation tools, release 13.0, V13.0.88
// Based on NVVM 20.0.0
//

.version 9.0
.target sm_100
.address_size 64

	// .globl	_Z16histogram_kernelPjS_jj
// _ZZ16histogram_kernelPjS_jjE9localBins has been demoted

.visible .entry _Z16histogram_kernelPjS_jj(
	.param .u64 .ptr .align 1 _Z16histogram_kernelPjS_jj_param_0,
	.param .u64 .ptr .align 1 _Z16histogram_kernelPjS_jj_param_1,
	.param .u32 _Z16histogram_kernelPjS_jj_param_2,
	.param .u32 _Z16histogram_kernelPjS_jj_param_3
)
{
	.reg .pred 	%p<4>;
	.reg .b32 	%r<15>;
	.reg .b64 	%rd<9>;
	// demoted variable
	.shared .align 4 .b8 _ZZ16histogram_kernelPjS_jjE9localBins[16384];
	ld.param.u64 	%rd1, [_Z16histogram_kernelPjS_jj_param_0];
	ld.param.u64 	%rd2, [_Z16histogram_kernelPjS_jj_param_1];
	ld.param.u32 	%r4, [_Z16histogram_kernelPjS_jj_param_2];
	ld.param.u32 	%r5, [_Z16histogram_kernelPjS_jj_param_3];
	mov.u32 	%r6, %ctaid.x;
	mov.u32 	%r7, %ntid.x;
	mov.u32 	%r1, %tid.x;
	mad.lo.s32 	%r2, %r6, %r7, %r1;
	setp.ge.u32 	%p1, %r1, %r5;
	shl.b32 	%r8, %r1, 2;
	mov.u32 	%r9, _ZZ16histogram_kernelPjS_jjE9localBins;
	add.s32 	%r3, %r9, %r8;
	@%p1 bra 	$L__BB0_2;
	mov.b32 	%r10, 0;
	st.shared.u32 	[%r3], %r10;
$L__BB0_2:
	bar.sync 	0;
	setp.ge.u32 	%p2, %r2, %r4;
	@%p2 bra 	$L__BB0_4;
	atom.shared.add.u32 	%r11, [%r3], 1;
$L__BB0_4:
	setp.ge.u32 	%p3, %r1, %r5;
	bar.sync 	0;
	@%p3 bra 	$L__BB0_6;
	cvta.to.global.u64 	%rd3, %rd1;
	mul.wide.s32 	%rd4, %r2, 4;
	add.s64 	%rd5, %rd3, %rd4;
	ld.global.u32 	%r12, [%rd5];
	cvta.to.global.u64 	%rd6, %rd2;
	mul.wide.u32 	%rd7, %r12, 4;
	add.s64 	%rd8, %rd6, %rd7;
	ld.shared.u32 	%r13, [%r3];
	atom.global.add.u32 	%r14, [%rd8], %r13;
$L__BB0_6:
	ret;

}
	// .globl	_Z14convert_kernelPjj
.visible .entry _Z14convert_kernelPjj(
	.param .u64 .ptr .align 1 _Z14convert_kernelPjj_param_0,
	.param .u32 _Z14convert_kernelPjj_param_1
)
{
	.reg .pred 	%p<3>;
	.reg .b32 	%r<8>;
	.reg .b64 	%rd<5>;

	ld.param.u64 	%rd2, [_Z14convert_kernelPjj_param_0];
	ld.param.u32 	%r2, [_Z14convert_kernelPjj_param_1];
	mov.u32 	%r3, %ctaid.x;
	mov.u32 	%r4, %ntid.x;
	mov.u32 	%r5, %tid.x;
	mad.lo.s32 	%r1, %r3, %r4, %r5;
	setp.ge.u32 	%p1, %r1, %r2;
	@%p1 bra 	$L__BB1_3;
	cvta.to.global.u64 	%rd3, %rd2;
	mul.wide.s32 	%rd4, %r1, 4;
	add.s64 	%rd1, %rd3, %rd4;
	ld.global.u32 	%r6, [%rd1];
	setp.lt.u32 	%p2, %r6, 128;
	@%p2 bra 	$L__BB1_3;
	mov.b32 	%r7, 127;
	st.global.u32 	[%rd1], %r7;
$L__BB1_3:
	ret;

}


// ===== COMPILED SASS (sm_100) =====

	.target	sm_100

	.elftype	@"ET_EXEC"


//--------------------- .note.nv.tkinfo           --------------------------
	.section	.note.nv.tkinfo,"",@"SHT_NOTE"
	.sectionflags	@"SHF_NOTE_NV_TKINFO"
	.tkinfo
        /*0018*/ 	.word	0x00000002
        /*0030*/ 	.string	""
        /*0030*/ 	.string	"ptxas"
        /*0030*/ 	.string	"Cuda compilation tools, release 13.0, V13.0.88"
        /*0030*/ 	.string	"Build cuda_13.0.r13.0/compiler.36424714_0"
        /*0030*/ 	.string	"-arch sm_100 -m 64 "



//--------------------- .note.nv.cuinfo           --------------------------
	.section	.note.nv.cuinfo,"",@"SHT_NOTE"
	.sectionflags	@"SHF_NOTE_NV_CUINFO"
        /*0018*/ 	.short	0x0002
        /*001a*/ 	.short	0x0064
        /*001c*/ 	.short	0x0082
	.zero		2


//--------------------- .nv.info                  --------------------------
	.section	.nv.info,"",@"SHT_CUDA_INFO"
	.align	4


	//----- nvinfo : EIATTR_REGCOUNT
	.align		4
        /*0000*/ 	.byte	0x04, 0x2f
        /*0002*/ 	.short	(.L_1 - .L_0)
	.align		4
.L_0:
        /*0004*/ 	.word	index@(_Z16histogram_kernelPjS_jj)
        /*0008*/ 	.word	0x0000000a


	//----- nvinfo : EIATTR_FRAME_SIZE
	.align		4
.L_1:
        /*000c*/ 	.byte	0x04, 0x11
        /*000e*/ 	.short	(.L_3 - .L_2)
	.align		4
.L_2:
        /*0010*/ 	.word	index@(_Z16histogram_kernelPjS_jj)
        /*0014*/ 	.word	0x00000000


	//----- nvinfo : EIATTR_REGCOUNT
	.align		4
.L_3:
        /*0018*/ 	.byte	0x04, 0x2f
        /*001a*/ 	.short	(.L_5 - .L_4)
	.align		4
.L_4:
        /*001c*/ 	.word	index@(_Z14convert_kernelPjj)
        /*0020*/ 	.word	0x00000008


	//----- nvinfo : EIATTR_FRAME_SIZE
	.align		4
.L_5:
        /*0024*/ 	.byte	0x04, 0x11
        /*0026*/ 	.short	(.L_7 - .L_6)
	.align		4
.L_6:
        /*0028*/ 	.word	index@(_Z14convert_kernelPjj)
        /*002c*/ 	.word	0x00000000


	//----- nvinfo : EIATTR_MIN_STACK_SIZE
	.align		4
.L_7:
        /*0030*/ 	.byte	0x04, 0x12
        /*0032*/ 	.short	(.L_9 - .L_8)
	.align		4
.L_8:
        /*0034*/ 	.word	index@(_Z14convert_kernelPjj)
        /*0038*/ 	.word	0x00000000


	//----- nvinfo : EIATTR_MIN_STACK_SIZE
	.align		4
.L_9:
        /*003c*/ 	.byte	0x04, 0x12
        /*003e*/ 	.short	(.L_11 - .L_10)
	.align		4
.L_10:
        /*0040*/ 	.word	index@(_Z16histogram_kernelPjS_jj)
        /*0044*/ 	.word	0x00000000
.L_11:


//--------------------- .nv.compat                --------------------------
	.section	.nv.compat,"",@"SHT_CUDA_COMPAT_INFO"
	.align	4
        /*0000*/ 	.byte	0x02, 0x09, 0x00, 0x00, 0x02, 0x02, 0x01, 0x00, 0x02, 0x05, 0x05, 0x00, 0x03, 0x07, 0x01, 0x01
        /*0010*/ 	.byte	0x02, 0x03, 0x00, 0x00, 0x02, 0x06, 0x01, 0x00, 0x04, 0x0b, 0x08, 0x00, 0x09, 0x00, 0x00, 0x00
        /*0020*/ 	.byte	0x00, 0x00, 0x00, 0x00


//--------------------- .nv.info._Z14convert_kernelPjj --------------------------
	.section	.nv.info._Z14convert_kernelPjj,"",@"SHT_CUDA_INFO"
	.sectionflags	@""
	.align	4


	//----- nvinfo : EIATTR_CUDA_API_VERSION
	.align		4
        /*0000*/ 	.byte	0x04, 0x37
        /*0002*/ 	.short	(.L_13 - .L_12)
.L_12:
        /*0004*/ 	.word	0x00000082


	//----- nvinfo : EIATTR_KPARAM_INFO
	.align		4
.L_13:
        /*0008*/ 	.byte	0x04, 0x17
        /*000a*/ 	.short	(.L_15 - .L_14)
.L_14:
        /*000c*/ 	.word	0x00000000
        /*0010*/ 	.short	0x0001
        /*0012*/ 	.short	0x0008
        /*0014*/ 	.byte	0x00, 0xf0, 0x11, 0x00


	//----- nvinfo : EIATTR_KPARAM_INFO
	.align		4
.L_15:
        /*0018*/ 	.byte	0x04, 0x17
        /*001a*/ 	.short	(.L_17 - .L_16)
.L_16:
        /*001c*/ 	.word	0x00000000
        /*0020*/ 	.short	0x0000
        /*0022*/ 	.short	0x0000
        /*0024*/ 	.byte	0x00, 0xf5, 0x21, 0x00


	//----- nvinfo : EIATTR_SPARSE_MMA_MASK
	.align		4
.L_17:
        /*0028*/ 	.byte	0x03, 0x50
        /*002a*/ 	.short	0x0000


	//----- nvinfo : EIATTR_MAXREG_COUNT
	.align		4
        /*002c*/ 	.byte	0x03, 0x1b
        /*002e*/ 	.short	0x00ff


	//----- nvinfo : EIATTR_MERCURY_ISA_VERSION
	.align		4
        /*0030*/ 	.byte	0x03, 0x5f
        /*0032*/ 	.short	0x0101


	//----- nvinfo : EIATTR_VRC_CTA_INIT_COUNT
	.align		4
        /*0034*/ 	.byte	0x02, 0x4a
	.zero		1
	.zero		1


	//----- nvinfo : EIATTR_EXIT_INSTR_OFFSETS
	.align		4
        /*0038*/ 	.byte	0x04, 0x1c
        /*003a*/ 	.short	(.L_19 - .L_18)


	//   ....[0]....
.L_18:
        /*003c*/ 	.word	0x00000070


	//   ....[1]....
        /*0040*/ 	.word	0x000000d0


	//   ....[2]....
        /*0044*/ 	.word	0x00000100


	//----- nvinfo : EIATTR_CBANK_PARAM_SIZE
	.align		4
.L_19:
        /*0048*/ 	.byte	0x03, 0x19
        /*004a*/ 	.short	0x000c


	//----- nvinfo : EIATTR_PARAM_CBANK
	.align		4
        /*004c*/ 	.byte	0x04, 0x0a
        /*004e*/ 	.short	(.L_21 - .L_20)
	.align		4
.L_20:
        /*0050*/ 	.word	index@(.nv.constant0._Z14convert_kernelPjj)
        /*0054*/ 	.short	0x0380
        /*0056*/ 	.short	0x000c


	//----- nvinfo : EIATTR_SW_WAR
	.align		4
.L_21:
        /*0058*/ 	.byte	0x04, 0x36
        /*005a*/ 	.short	(.L_23 - .L_22)
.L_22:
        /*005c*/ 	.word	0x00000008
.L_23:


//--------------------- .nv.info._Z16histogram_kernelPjS_jj --------------------------
	.section	.nv.info._Z16histogram_kernelPjS_jj,"",@"SHT_CUDA_INFO"
	.sectionflags	@""
	.align	4


	//----- nvinfo : EIATTR_CUDA_API_VERSION
	.align		4
        /*0000*/ 	.byte	0x04, 0x37
        /*0002*/ 	.short	(.L_25 - .L_24)
.L_24:
        /*0004*/ 	.word	0x00000082


	//----- nvinfo : EIATTR_KPARAM_INFO
	.align		4
.L_25:
        /*0008*/ 	.byte	0x04, 0x17
        /*000a*/ 	.short	(.L_27 - .L_26)
.L_26:
        /*000c*/ 	.word	0x00000000
        /*0010*/ 	.short	0x0003
        /*0012*/ 	.short	0x0014
        /*0014*/ 	.byte	0x00, 0xf0, 0x11, 0x00


	//----- nvinfo : EIATTR_KPARAM_INFO
	.align		4
.L_27:
        /*0018*/ 	.byte	0x04, 0x17
        /*001a*/ 	.short	(.L_29 - .L_28)
.L_28:
        /*001c*/ 	.word	0x00000000
        /*0020*/ 	.short	0x0002
        /*0022*/ 	.short	0x0010
        /*0024*/ 	.byte	0x00, 0xf0, 0x11, 0x00


	//----- nvinfo : EIATTR_KPARAM_INFO
	.align		4
.L_29:
        /*0028*/ 	.byte	0x04, 0x17
        /*002a*/ 	.short	(.L_31 - .L_30)
.L_30:
        /*002c*/ 	.word	0x00000000
        /*0030*/ 	.short	0x0001
        /*0032*/ 	.short	0x0008
        /*0034*/ 	.byte	0x00, 0xf5, 0x21, 0x00


	//----- nvinfo : EIATTR_KPARAM_INFO
	.align		4
.L_31:
        /*0038*/ 	.byte	0x04, 0x17
        /*003a*/ 	.short	(.L_33 - .L_32)
.L_32:
        /*003c*/ 	.word	0x00000000
        /*0040*/ 	.short	0x0000
        /*0042*/ 	.short	0x0000
        /*0044*/ 	.byte	0x00, 0xf5, 0x21, 0x00


	//----- nvinfo : EIATTR_SPARSE_MMA_MASK
	.align		4
.L_33:
        /*0048*/ 	.byte	0x03, 0x50
        /*004a*/ 	.short	0x0000


	//----- nvinfo : EIATTR_MAXREG_COUNT
	.align		4
        /*004c*/ 	.byte	0x03, 0x1b
        /*004e*/ 	.short	0x00ff


	//----- nvinfo : EIATTR_NUM_BARRIERS
	.align		4
        /*0050*/ 	.byte	0x02, 0x4c
        /*0052*/ 	.byte	0x01
	.zero		1


	//----- nvinfo : EIATTR_MERCURY_ISA_VERSION
	.align		4
        /*0054*/ 	.byte	0x03, 0x5f
        /*0056*/ 	.short	0x0101


	//----- nvinfo : EIATTR_VRC_CTA_INIT_COUNT
	.align		4
        /*0058*/ 	.byte	0x02, 0x4a
	.zero		1
	.zero		1


	//----- nvinfo : EIATTR_EXIT_INSTR_OFFSETS
	.align		4
        /*005c*/ 	.byte	0x04, 0x1c
        /*005e*/ 	.short	(.L_35 - .L_34)


	//   ....[0]....
.L_34:
        /*0060*/ 	.word	0x00000140


	//   ....[1]....
        /*0064*/ 	.word	0x000001d0


	//----- nvinfo : EIATTR_CRS_STACK_SIZE
	.align		4
.L_35:
        /*0068*/ 	.byte	0x04, 0x1e
        /*006a*/ 	.short	(.L_37 - .L_36)
.L_36:
        /*006c*/ 	.word	0x00000000


	//----- nvinfo : EIATTR_CBANK_PARAM_SIZE
	.align		4
.L_37:
        /*0070*/ 	.byte	0x03, 0x19
        /*0072*/ 	.short	0x0018


	//----- nvinfo : EIATTR_PARAM_CBANK
	.align		4
        /*0074*/ 	.byte	0x04, 0x0a
        /*0076*/ 	.short	(.L_39 - .L_38)
	.align		4
.L_38:
        /*0078*/ 	.word	index@(.nv.constant0._Z16histogram_kernelPjS_jj)
        /*007c*/ 	.short	0x0380
        /*007e*/ 	.short	0x0018


	//----- nvinfo : EIATTR_SW_WAR
	.align		4
.L_39:
        /*0080*/ 	.byte	0x04, 0x36
        /*0082*/ 	.short	(.L_41 - .L_40)
.L_40:
        /*0084*/ 	.word	0x00000008
.L_41:


//--------------------- .nv.callgraph             --------------------------
	.section	.nv.callgraph,"",@"SHT_CUDA_CALLGRAPH"
	.align	4
	.sectionentsize	8
	.align		4
        /*0000*/ 	.word	0x00000000
	.align		4
        /*0004*/ 	.word	0xffffffff
	.align		4
        /*0008*/ 	.word	0x00000000
	.align		4
        /*000c*/ 	.word	0xfffffffe
	.align		4
        /*0010*/ 	.word	0x00000000
	.align		4
        /*0014*/ 	.word	0xfffffffd
	.align		4
        /*0018*/ 	.word	0x00000000
	.align		4
        /*001c*/ 	.word	0xfffffffc


//--------------------- .text._Z14convert_kernelPjj --------------------------
	.section	.text._Z14convert_kernelPjj,"ax",@progbits
	.align	128
        .global         _Z14convert_kernelPjj
        .type           _Z14convert_kernelPjj,@function
        .size           _Z14convert_kernelPjj,(.L_x_4 - _Z14convert_kernelPjj)
        .other          _Z14convert_kernelPjj,@"STO_CUDA_ENTRY STV_DEFAULT"
_Z14convert_kernelPjj:
.text._Z14convert_kernelPjj:
[----:B------:R-:W-:Y:S01]  /*0000*/  LDC R1, c[0x0][0x37c] ;  /* 0x0000df00ff017b82 */ /* 0x000fe20000000800 */
[----:B------:R-:W0:Y:S07]  /*0010*/  S2R R0, SR_TID.X ;  /* 0x0000000000007919 */ /* 0x000e2e0000002100 */
[----:B------:R-:W0:Y:S01]  /*0020*/  S2UR UR4, SR_CTAID.X ;  /* 0x00000000000479c3 */ /* 0x000e220000002500 */
[----:B------:R-:W1:Y:S07]  /*0030*/  LDCU UR5, c[0x0][0x388] ;  /* 0x00007100ff0577ac */ /* 0x000e6e0008000800 */
[----:B------:R-:W0:Y:S02]  /*0040*/  LDC R5, c[0x0][0x360] ;  /* 0x0000d800ff057b82 */ /* 0x000e240000000800 */
[----:B0-----:R-:W-:-:S05]  /*0050*/  IMAD R5, R5, UR4, R0 ;  /* 0x0000000405057c24 */ /* 0x001fca000f8e0200 */
[----:B-1----:R-:W-:-:S13]  /*0060*/  ISETP.GE.U32.AND P0, PT, R5, UR5, PT ;  /* 0x0000000505007c0c */ /* 0x002fda000bf06070 */
[----:B------:R-:W-:Y:S05]  /*0070*/  @P0 EXIT ;  /* 0x000000000000094d */ /* 0x000fea0003800000 */
[----:B------:R-:W0:Y:S01]  /*0080*/  LDC.64 R2, c[0x0][0x380] ;  /* 0x0000e000ff027b82 */ /* 0x000e220000000a00 */
[----:B------:R-:W1:Y:S01]  /*0090*/  LDCU.64 UR4, c[0x0][0x358] ;  /* 0x00006b00ff0477ac */ /* 0x000e620008000a00 */
[----:B0-----:R-:W-:-:S05]  /*00a0*/  IMAD.WIDE R2, R5, 0x4, R2 ;  /* 0x0000000405027825 */ /* 0x001fca00078e0202 */
[----:B-1----:R-:W2:Y:S02]  /*00b0*/  LDG.E R0, desc[UR4][R2.64] ;  /* 0x0000000402007981 */ /* 0x002ea4000c1e1900 */
[----:B--2---:R-:W-:-:S13]  /*00c0*/  ISETP.GE.U32.AND P0, PT, R0, 0x80, PT ;  /* 0x000000800000780c */ /* 0x004fda0003f06070 */
[----:B------:R-:W-:Y:S05]  /*00d0*/  @!P0 EXIT ;  /* 0x000000000000894d */ /* 0x000fea0003800000 */
[----:B------:R-:W-:-:S05]  /*00e0*/  HFMA2 R5, -RZ, RZ, 0, 7.569789886474609375e-06 ;  /* 0x0000007fff057431 */ /* 0x000fca00000001ff */
[----:B------:R-:W-:Y:S01]  /*00f0*/  STG.E desc[UR4][R2.64], R5 ;  /* 0x0000000502007986 */ /* 0x000fe2000c101904 */
[----:B------:R-:W-:Y:S05]  /*0100*/  EXIT ;  /* 0x000000000000794d */ /* 0x000fea0003800000 */
.L_x_0:
[----:B------:R-:W-:-:S00]  /*0110*/  BRA `(.L_x_0) ;  /* 0xfffffffc00fc7947 */ /* 0x000fc0000383ffff */
[----:B------:R-:W-:-:S00]  /*0120*/  NOP ;  /* 0x0000000000007918 */ /* 0x000fc00000000000 */
        /* <DEDUP_REMOVED lines=13> */
.L_x_4:


//--------------------- .text._Z16histogram_kernelPjS_jj --------------------------
	.section	.text._Z16histogram_kernelPjS_jj,"ax",@progbits
	.align	128
        .global         _Z16histogram_kernelPjS_jj
        .type           _Z16histogram_kernelPjS_jj,@function
        .size           _Z16histogram_kernelPjS_jj,(.L_x_5 - _Z16histogram_kernelPjS_jj)
        .other          _Z16histogram_kernelPjS_jj,@"STO_CUDA_ENTRY STV_DEFAULT"
_Z16histogram_kernelPjS_jj:
.text._Z16histogram_kernelPjS_jj:
[----:B------:R-:W-:Y:S01]  /*0000*/  LDC R1, c[0x0][0x37c] ;  /* 0x0000df00ff017b82 */ /* 0x000fe20000000800 */
[----:B------:R-:W0:Y:S07]  /*0010*/  S2R R0, SR_TID.X ;  /* 0x0000000000007919 */ /* 0x000e2e0000002100 */
[----:B------:R-:W1:Y:S01]  /*0020*/  S2UR UR6, SR_CTAID.X ;  /* 0x00000000000679c3 */ /* 0x000e620000002500 */
[----:B------:R-:W0:Y:S01]  /*0030*/  LDCU UR7, c[0x0][0x394] ;  /* 0x00007280ff0777ac */ /* 0x000e220008000800 */
[----:B------:R-:W-:Y:S01]  /*0040*/  BSSY.RECONVERGENT B0, `(.L_x_1) ;  /* 0x000000e000007945 */ /* 0x000fe20003800200 */
[----:B------:R-:W2:Y:S05]  /*0050*/  LDCU UR8, c[0x0][0x390] ;  /* 0x00007200ff0877ac */ /* 0x000eaa0008000800 */
[----:B------:R-:W1:Y:S01]  /*0060*/  LDC R5, c[0x0][0x360] ;  /* 0x0000d800ff057b82 */ /* 0x000e620000000800 */
[----:B------:R-:W-:-:S07]  /*0070*/  UMOV UR4, 0x400 ;  /* 0x0000040000047882 */ /* 0x000fce0000000000 */
[----:B------:R-:W3:Y:S01]  /*0080*/  S2UR UR5, SR_CgaCtaId ;  /* 0x00000000000579c3 */ /* 0x000ee20000008800 */
[----:B0-----:R-:W-:Y:S01]  /*0090*/  ISETP.GE.U32.AND P0, PT, R0, UR7, PT ;  /* 0x0000000700007c0c */ /* 0x001fe2000bf06070 */
[----:B-1----:R-:W-:-:S05]  /*00a0*/  IMAD R5, R5, UR6, R0 ;  /* 0x0000000605057c24 */ /* 0x002fca000f8e0200 */
[----:B--2---:R-:W-:Y:S01]  /*00b0*/  ISETP.GE.U32.AND P1, PT, R5, UR8, PT ;  /* 0x0000000805007c0c */ /* 0x004fe2000bf26070 */
[----:B---3--:R-:W-:-:S06]  /*00c0*/  ULEA UR4, UR5, UR4, 0x18 ;  /* 0x0000000405047291 */ /* 0x008fcc000f8ec0ff */
[----:B------:R-:W-:-:S05]  /*00d0*/  LEA R0, R0, UR4, 0x2 ;  /* 0x0000000400007c11 */ /* 0x000fca000f8e10ff */
[----:B------:R0:W-:Y:S01]  /*00e0*/  @!P0 STS [R0], RZ ;  /* 0x000000ff00008388 */ /* 0x0001e20000000800 */
[----:B------:R-:W-:Y:S06]  /*00f0*/  BAR.SYNC.DEFER_BLOCKING 0x0 ;  /* 0x0000000000007b1d */ /* 0x000fec0000010000 */
[----:B------:R-:W-:Y:S05]  /*0100*/  @P1 BRA `(.L_x_2) ;  /* 0x0000000000041947 */ /* 0x000fea0003800000 */
[----:B------:R1:W-:Y:S02]  /*0110*/  ATOMS.POPC.INC.32 RZ, [R0+URZ] ;  /* 0x0000000000ff7f8c */ /* 0x0003e4000d8000ff */
.L_x_2:
[----:B------:R-:W-:Y:S05]  /*0120*/  BSYNC.RECONVERGENT B0 ;  /* 0x0000000000007941 */ /* 0x000fea0003800200 */
.L_x_1:
[----:B------:R-:W-:Y:S06]  /*0130*/  BAR.SYNC.DEFER_BLOCKING 0x0 ;  /* 0x0000000000007b1d */ /* 0x000fec0000010000 */
[----:B------:R-:W-:Y:S05]  /*0140*/  @P0 EXIT ;  /* 0x000000000000094d */ /* 0x000fea0003800000 */
[----:B------:R-:W2:Y:S01]  /*0150*/  LDC.64 R2, c[0x0][0x380] ;  /* 0x0000e000ff027b82 */ /* 0x000ea20000000a00 */
[----:B------:R-:W3:Y:S01]  /*0160*/  LDCU.64 UR4, c[0x0][0x358] ;  /* 0x00006b00ff0477ac */ /* 0x000ee20008000a00 */
[----:B------:R-:W4:Y:S01]  /*0170*/  LDS R7, [R0] ;  /* 0x0000000000077984 */ /* 0x000f220000000800 */
[----:B--2---:R-:W-:-:S05]  /*0180*/  IMAD.WIDE R2, R5, 0x4, R2 ;  /* 0x0000000405027825 */ /* 0x004fca00078e0202 */
[----:B------:R-:W2:Y:S01]  /*0190*/  LDC.64 R4, c[0x0][0x388] ;  /* 0x0000e200ff047b82 */ /* 0x000ea20000000a00 */
[----:B---3--:R-:W2:Y:S02]  /*01a0*/  LDG.E R3, desc[UR4][R2.64] ;  /* 0x0000000402037981 */ /* 0x008ea4000c1e1900 */
[----:B--2---:R-:W-:-:S05]  /*01b0*/  IMAD.WIDE.U32 R4, R3, 0x4, R4 ;  /* 0x0000000403047825 */ /* 0x004fca00078e0004 */
[----:B----4-:R-:W-:Y:S01]  /*01c0*/  REDG.E.ADD.STRONG.GPU desc[UR4][R4.64], R7 ;  /* 0x000000070400798e */ /* 0x010fe2000c12e104 */
[----:B------:R-:W-:Y:S05]  /*01d0*/  EXIT ;  /* 0x000000000000794d */ /* 0x000fea0003800000 */
.L_x_3:
        /* <DEDUP_REMOVED lines=10> */
.L_x_5:


//--------------------- .nv.shared.reserved.0     --------------------------
	.section	.nv.shared.reserved.0,"aw",@nobits
	.weak		__nv_reservedSMEM_offset_0_alias
	.size		__nv_reservedSMEM_offset_0_alias, 0, 64
	.other		__nv_reservedSMEM_offset_0_alias,@"STO_CUDA_RESERVED_SHARED STV_DEFAULT"
__nv_reservedSMEM_offset_0_alias:
	.zero		0
	.zero		64


//--------------------- .nv.shared._Z16histogram_kernelPjS_jj --------------------------
	.section	.nv.shared._Z16histogram_kernelPjS_jj,"aw",@nobits
	.sectionflags	@""
	.align	4
.nv.shared._Z16histogram_kernelPjS_jj:
	.zero		17408


//--------------------- .nv.constant0._Z14convert_kernelPjj --------------------------
	.section	.nv.constant0._Z14convert_kernelPjj,"a",@progbits
	.sectionflags	@""
	.align	4
.nv.constant0._Z14convert_kernelPjj:
	.zero		908


//--------------------- .nv.constant0._Z16histogram_kernelPjS_jj --------------------------
	.section	.nv.constant0._Z16histogram_kernelPjS_jj,"a",@progbits
	.sectionflags	@""
	.align	4
.nv.constant0._Z16histogram_kernelPjS_jj:
	.zero		920


//--------------------- SYMBOLS --------------------------

	.type		.nv.reservedSmem.offset0,@object
	.size		.nv.reservedSmem.offset0,0x4
	.type		.nv.reservedSmem.cap,@object
	.size		.nv.reservedSmem.cap,0x4
